	.headerflags	@"EF_CUDA_TEXMODE_UNIFIED EF_CUDA_64BIT_ADDRESS EF_CUDA_ACCELERATORS EF_CUDA_SM90 EF_CUDA_VIRTUAL_SM(EF_CUDA_SM90)"
	.elftype	@"ET_EXEC"


//--------------------- .nv.info                  --------------------------
	.section	.nv.info,"",@"SHT_CUDA_INFO"
	.align	4


	//----- nvinfo : EIATTR_REGCOUNT
	.align		4
        /*0000*/ 	.byte	0x04, 0x2f
        /*0002*/ 	.short	(.L_1 - .L_0)
	.align		4
.L_0:
        /*0004*/ 	.word	index@(triton_poi_fused_convolution_7)
        /*0008*/ 	.word	0x0000000c


	//----- nvinfo : EIATTR_MIN_STACK_SIZE
	.align		4
.L_1:
        /*000c*/ 	.byte	0x04, 0x12
        /*000e*/ 	.short	(.L_3 - .L_2)
	.align		4
.L_2:
        /*0010*/ 	.word	index@(triton_poi_fused_convolution_7)
        /*0014*/ 	.word	0x00000000


	//----- nvinfo : EIATTR_FRAME_SIZE
	.align		4
.L_3:
        /*0018*/ 	.byte	0x04, 0x11
        /*001a*/ 	.short	(.L_5 - .L_4)
	.align		4
.L_4:
        /*001c*/ 	.word	index@(triton_poi_fused_convolution_7)
        /*0020*/ 	.word	0x00000000


	//----- nvinfo : EIATTR_MIN_STACK_SIZE
	.align		4
.L_5:
        /*0024*/ 	.byte	0x04, 0x12
        /*0026*/ 	.short	(.L_7 - .L_6)
	.align		4
.L_6:
        /*0028*/ 	.word	index@(triton_poi_fused_convolution_7)
        /*002c*/ 	.word	0x00000000
.L_7:


//--------------------- .nv.info.triton_poi_fused_convolution_7 --------------------------
	.section	.nv.info.triton_poi_fused_convolution_7,"",@"SHT_CUDA_INFO"
	.sectionflags	@""
	.align	4


	//----- nvinfo : EIATTR_CUDA_API_VERSION
	.align		4
        /*0000*/ 	.byte	0x04, 0x37
        /*0002*/ 	.short	(.L_9 - .L_8)
.L_8:
        /*0004*/ 	.word	0x0000007c


	//----- nvinfo : EIATTR_KPARAM_INFO
	.align		4
.L_9:
        /*0008*/ 	.byte	0x04, 0x17
        /*000a*/ 	.short	(.L_11 - .L_10)
.L_10:
        /*000c*/ 	.word	0x00000000
        /*0010*/ 	.short	0x0002
        /*0012*/ 	.short	0x0010
        /*0014*/ 	.byte	0x00, 0xf0, 0x11, 0x00


	//----- nvinfo : EIATTR_KPARAM_INFO
	.align		4
.L_11:
        /*0018*/ 	.byte	0x04, 0x17
        /*001a*/ 	.short	(.L_13 - .L_12)
.L_12:
        /*001c*/ 	.word	0x00000000
        /*0020*/ 	.short	0x0001
        /*0022*/ 	.short	0x0008
        /*0024*/ 	.byte	0x00, 0xf4, 0x21, 0x00


	//----- nvinfo : EIATTR_KPARAM_INFO
	.align		4
.L_13:
        /*0028*/ 	.byte	0x04, 0x17
        /*002a*/ 	.short	(.L_15 - .L_14)
.L_14:
        /*002c*/ 	.word	0x00000000
        /*0030*/ 	.short	0x0000
        /*0032*/ 	.short	0x0000
        /*0034*/ 	.byte	0x00, 0xf4, 0x21, 0x00


	//----- nvinfo : EIATTR_SPARSE_MMA_MASK
	.align		4
.L_15:
        /*0038*/ 	.byte	0x03, 0x50
        /*003a*/ 	.short	0x0000


	//----- nvinfo : EIATTR_MAXREG_COUNT
	.align		4
        /*003c*/ 	.byte	0x03, 0x1b
        /*003e*/ 	.short	0x00ff


	//----- nvinfo : EIATTR_EXIT_INSTR_OFFSETS
	.align		4
        /*0040*/ 	.byte	0x04, 0x1c
        /*0042*/ 	.short	(.L_17 - .L_16)


	//   ....[0]....
.L_16:
        /*0044*/ 	.word	0x00000180


	//   ....[1]....
        /*0048*/ 	.word	0x000001a0


	//----- nvinfo : EIATTR_REQNTID
	.align		4
.L_17:
        /*004c*/ 	.byte	0x04, 0x10
        /*004e*/ 	.short	(.L_19 - .L_18)
.L_18:
        /*0050*/ 	.word	0x00000080
        /*0054*/ 	.word	0x00000001
        /*0058*/ 	.word	0x00000001


	//----- nvinfo : EIATTR_CBANK_PARAM_SIZE
	.align		4
.L_19:
        /*005c*/ 	.byte	0x03, 0x19
        /*005e*/ 	.short	0x0014


	//----- nvinfo : EIATTR_PARAM_CBANK
	.align		4
        /*0060*/ 	.byte	0x04, 0x0a
        /*0062*/ 	.short	(.L_21 - .L_20)
	.align		4
.L_20:
        /*0064*/ 	.word	index@(.nv.constant0.triton_poi_fused_convolution_7)
        /*0068*/ 	.short	0x0210
        /*006a*/ 	.short	0x0014


	//----- nvinfo : EIATTR_SW_WAR
	.align		4
.L_21:
        /*006c*/ 	.byte	0x04, 0x36
        /*006e*/ 	.short	(.L_23 - .L_22)
.L_22:
        /*0070*/ 	.word	0x00000008
.L_23:


//--------------------- .nv.callgraph             --------------------------
	.section	.nv.callgraph,"",@"SHT_CUDA_CALLGRAPH"
	.align	4
	.sectionentsize	8
	.align		4
        /*0000*/ 	.word	0x00000000
	.align		4
        /*0004*/ 	.word	0xffffffff
	.align		4
        /*0008*/ 	.word	0x00000000
	.align		4
        /*000c*/ 	.word	0xfffffffe
	.align		4
        /*0010*/ 	.word	0x00000000
	.align		4
        /*0014*/ 	.word	0xfffffffd
	.align		4
        /*0018*/ 	.word	0x00000000
	.align		4
        /*001c*/ 	.word	0xfffffffc


//--------------------- .text.triton_poi_fused_convolution_7 --------------------------
	.section	.text.triton_poi_fused_convolution_7,"ax",@progbits
	.align	128
        .global         triton_poi_fused_convolution_7
        .type           triton_poi_fused_convolution_7,@function
        .size           triton_poi_fused_convolution_7,(.L_x_1 - triton_poi_fused_convolution_7)
        .other          triton_poi_fused_convolution_7,@"STO_CUDA_ENTRY STV_DEFAULT"
triton_poi_fused_convolution_7:
.text.triton_poi_fused_convolution_7:
[----:B------:R-:W0:Y:S02]  /*0000*/  LDC R1, c[0x0][0x28] ;  /* 0x00000a00ff017b82 */ /* 0x000e240000000800 */
[----:B------:R-:W1:Y:S01]  /*0010*/  S2R R0, SR_TID.X ;  /* 0x0000000000007919 */ /* 0x000e620000002100 */
[----:B------:R-:W2:Y:S01]  /*0020*/  LDC.64 R4, c[0x0][0x218] ;  /* 0x00008600ff047b82 */ /* 0x000ea20000000a00 */
[----:B------:R-:W-:Y:S01]  /*0030*/  ULDC.64 UR4, c[0x0][0x208] ;  /* 0x0000820000047ab9 */ /* 0x000fe20000000a00 */
[----:B------:R-:W3:Y:S01]  /*0040*/  S2R R7, SR_CTAID.X ;  /* 0x0000000000077919 */ /* 0x000ee20000002500 */
[----:B-1----:R-:W-:Y:S02]  /*0050*/  LOP3.LUT R0, R0, 0x7f, RZ, 0xc0, !PT ;  /* 0x0000007f00007812 */ /* 0x002fe400078ec0ff */
[----:B---3--:R-:W-:-:S03]  /*0060*/  SHF.R.S32.HI R2, RZ, 0x18, R7 ;  /* 0x00000018ff027819 */ /* 0x008fc60000011407 */
[----:B------:R-:W-:Y:S01]  /*0070*/  IMAD R7, R7, 0x80, R0 ;  /* 0x0000008007077824 */ /* 0x000fe200078e0200 */
[----:B------:R-:W-:Y:S02]  /*0080*/  SGXT R0, R2, 0x1 ;  /* 0x000000010200781a */ /* 0x000fe40000000200 */
[----:B------:R-:W1:Y:S02]  /*0090*/  LDC.64 R2, c[0x0][0x210] ;  /* 0x00008400ff027b82 */ /* 0x000e640000000a00 */
[----:B------:R-:W-:Y:S02]  /*00a0*/  ISETP.GE.AND P0, PT, R7, 0x180, PT ;  /* 0x000001800700780c */ /* 0x000fe40003f06270 */
[----:B------:R-:W-:-:S04]  /*00b0*/  LEA.HI R0, R0, R7, RZ, 0x2 ;  /* 0x0000000700007211 */ /* 0x000fc800078f10ff */
[----:B------:R-:W-:-:S05]  /*00c0*/  SHF.R.S32.HI R0, RZ, 0x2, R0 ;  /* 0x00000002ff007819 */ /* 0x000fca0000011400 */
[----:B------:R-:W-:-:S05]  /*00d0*/  IMAD.HI R6, R0, 0x2aaaaaab, RZ ;  /* 0x2aaaaaab00067827 */ /* 0x000fca00078e02ff */
[----:B------:R-:W-:-:S04]  /*00e0*/  SHF.R.U32.HI R9, RZ, 0x1f, R6 ;  /* 0x0000001fff097819 */ /* 0x000fc80000011606 */
[----:B------:R-:W-:Y:S01]  /*00f0*/  LEA.HI R9, R6, R9, RZ, 0x1e ;  /* 0x0000000906097211 */ /* 0x000fe200078ff0ff */
[----:B-1----:R-:W-:-:S04]  /*0100*/  IMAD.WIDE R2, R7, 0x4, R2 ;  /* 0x0000000407027825 */ /* 0x002fc800078e0202 */
[----:B------:R-:W-:Y:S02]  /*0110*/  IMAD R9, R9, -0x18, R0 ;  /* 0xffffffe809097824 */ /* 0x000fe400078e0200 */
[----:B------:R-:W-:Y:S02]  /*0120*/  IMAD.MOV.U32 R0, RZ, RZ, RZ ;  /* 0x000000ffff007224 */ /* 0x000fe400078e00ff */
[----:B------:R-:W-:Y:S02]  /*0130*/  IMAD.MOV.U32 R7, RZ, RZ, RZ ;  /* 0x000000ffff077224 */ /* 0x000fe400078e00ff */
[----:B--2---:R-:W-:Y:S02]  /*0140*/  IMAD.WIDE R4, R9, 0x4, R4 ;  /* 0x0000000409047825 */ /* 0x004fe400078e0204 */
[----:B------:R-:W2:Y:S04]  /*0150*/  @!P0 LDG.E R0, desc[UR4][R2.64] ;  /* 0x0000000402008981 */ /* 0x000ea8000c1e1900 */
[----:B------:R-:W2:Y:S02]  /*0160*/  @!P0 LDG.E.EL R7, desc[UR4][R4.64] ;  /* 0x0000000404078981 */ /* 0x000ea4000c2e1900 */
[----:B--2---:R-:W-:Y:S01]  /*0170*/  FADD R7, R7, R0 ;  /* 0x0000000007077221 */ /* 0x004fe20000000000 */
[----:B------:R-:W-:Y:S06]  /*0180*/  @P0 EXIT ;  /* 0x000000000000094d */ /* 0x000fec0003800000 */
[----:B------:R-:W-:Y:S01]  /*0190*/  STG.E desc[UR4][R2.64], R7 ;  /* 0x0000000702007986 */ /* 0x000fe2000c101904 */
[----:B------:R-:W-:Y:S05]  /*01a0*/  EXIT ;  /* 0x000000000000794d */ /* 0x000fea0003800000 */
.L_x_0:
[----:B------:R-:W-:-:S00]  /*01b0*/  BRA `(.L_x_0) ;  /* 0xfffffffc00fc7947 */ /* 0x000fc0000383ffff */
[----:B------:R-:W-:-:S00]  /*01c0*/  NOP ;  /* 0x0000000000007918 */ /* 0x000fc00000000000 */
        /* <DEDUP_REMOVED lines=11> */
.L_x_1:


//--------------------- .nv.constant0.triton_poi_fused_convolution_7 --------------------------
	.section	.nv.constant0.triton_poi_fused_convolution_7,"a",@progbits
	.sectionflags	@""
	.align	4
.nv.constant0.triton_poi_fused_convolution_7:
	.zero		548
